//
// Generated by NVIDIA NVVM Compiler
//
// Compiler Build ID: CL-36424714
// Cuda compilation tools, release 13.0, V13.0.88
// Based on NVVM 20.0.0
//

.version 9.0
.target sm_100
.address_size 64

	// .globl	_Z14vec_add_kernelPdPKdS1_l

.visible .entry _Z14vec_add_kernelPdPKdS1_l(
	.param .u64 .ptr .align 1 _Z14vec_add_kernelPdPKdS1_l_param_0,
	.param .u64 .ptr .align 1 _Z14vec_add_kernelPdPKdS1_l_param_1,
	.param .u64 .ptr .align 1 _Z14vec_add_kernelPdPKdS1_l_param_2,
	.param .u64 _Z14vec_add_kernelPdPKdS1_l_param_3
)
{
	.reg .pred 	%p<2>;
	.reg .b32 	%r<5>;
	.reg .b64 	%rd<13>;
	.reg .b64 	%fd<4>;

	ld.param.u64 	%rd2, [_Z14vec_add_kernelPdPKdS1_l_param_0];
	ld.param.u64 	%rd3, [_Z14vec_add_kernelPdPKdS1_l_param_1];
	ld.param.u64 	%rd4, [_Z14vec_add_kernelPdPKdS1_l_param_2];
	ld.param.u64 	%rd5, [_Z14vec_add_kernelPdPKdS1_l_param_3];
	mov.u32 	%r1, %ctaid.x;
	mov.u32 	%r2, %ntid.x;
	mov.u32 	%r3, %tid.x;
	mad.lo.s32 	%r4, %r1, %r2, %r3;
	cvt.s64.s32 	%rd1, %r4;
	setp.le.s64 	%p1, %rd5, %rd1;
	@%p1 bra 	$L__BB0_2;
	cvta.to.global.u64 	%rd6, %rd3;
	cvta.to.global.u64 	%rd7, %rd4;
	cvta.to.global.u64 	%rd8, %rd2;
	shl.b64 	%rd9, %rd1, 3;
	add.s64 	%rd10, %rd6, %rd9;
	ld.global.f64 	%fd1, [%rd10];
	add.s64 	%rd11, %rd7, %rd9;
	ld.global.f64 	%fd2, [%rd11];
	add.f64 	%fd3, %fd1, %fd2;
	add.s64 	%rd12, %rd8, %rd9;
	st.global.f64 	[%rd12], %fd3;
$L__BB0_2:
	ret;

}


// ===== COMPILED SASS (sm_100) =====

	.target	sm_100

	.elftype	@"ET_EXEC"


//--------------------- .note.nv.tkinfo           --------------------------
	.section	.note.nv.tkinfo,"",@"SHT_NOTE"
	.sectionflags	@"SHF_NOTE_NV_TKINFO"
	.tkinfo
        /*0018*/ 	.word	0x00000002
        /*0030*/ 	.string	""
        /*0030*/ 	.string	"ptxas"
        /*0030*/ 	.string	"Cuda compilation tools, release 13.0, V13.0.88"
        /*0030*/ 	.string	"Build cuda_13.0.r13.0/compiler.36424714_0"
        /*0030*/ 	.string	"-arch sm_100 -m 64 "



//--------------------- .note.nv.cuinfo           --------------------------
	.section	.note.nv.cuinfo,"",@"SHT_NOTE"
	.sectionflags	@"SHF_NOTE_NV_CUINFO"
        /*0018*/ 	.short	0x0002
        /*001a*/ 	.short	0x0064
        /*001c*/ 	.short	0x0082
	.zero		2


//--------------------- .nv.info                  --------------------------
	.section	.nv.info,"",@"SHT_CUDA_INFO"
	.align	4


	//----- nvinfo : EIATTR_REGCOUNT
	.align		4
        /*0000*/ 	.byte	0x04, 0x2f
        /*0002*/ 	.short	(.L_1 - .L_0)
	.align		4
.L_0:
        /*0004*/ 	.word	index@(_Z14vec_add_kernelPdPKdS1_l)
        /*0008*/ 	.word	0x0000000c


	//----- nvinfo : EIATTR_FRAME_SIZE
	.align		4
.L_1:
        /*000c*/ 	.byte	0x04, 0x11
        /*000e*/ 	.short	(.L_3 - .L_2)
	.align		4
.L_2:
        /*0010*/ 	.word	index@(_Z14vec_add_kernelPdPKdS1_l)
        /*0014*/ 	.word	0x00000000


	//----- nvinfo : EIATTR_MIN_STACK_SIZE
	.align		4
.L_3:
        /*0018*/ 	.byte	0x04, 0x12
        /*001a*/ 	.short	(.L_5 - .L_4)
	.align		4
.L_4:
        /*001c*/ 	.word	index@(_Z14vec_add_kernelPdPKdS1_l)
        /*0020*/ 	.word	0x00000000
.L_5:


//--------------------- .nv.compat                --------------------------
	.section	.nv.compat,"",@"SHT_CUDA_COMPAT_INFO"
	.align	4
        /*0000*/ 	.byte	0x02, 0x09, 0x00, 0x00, 0x02, 0x02, 0x01, 0x00, 0x02, 0x05, 0x05, 0x00, 0x03, 0x07, 0x01, 0x01
        /*0010*/ 	.byte	0x02, 0x03, 0x00, 0x00, 0x02, 0x06, 0x01, 0x00, 0x04, 0x0b, 0x08, 0x00, 0x01, 0x00, 0x00, 0x00
        /*0020*/ 	.byte	0x00, 0x00, 0x00, 0x00


//--------------------- .nv.info._Z14vec_add_kernelPdPKdS1_l --------------------------
	.section	.nv.info._Z14vec_add_kernelPdPKdS1_l,"",@"SHT_CUDA_INFO"
	.sectionflags	@""
	.align	4


	//----- nvinfo : EIATTR_CUDA_API_VERSION
	.align		4
        /*0000*/ 	.byte	0x04, 0x37
        /*0002*/ 	.short	(.L_7 - .L_6)
.L_6:
        /*0004*/ 	.word	0x00000082


	//----- nvinfo : EIATTR_KPARAM_INFO
	.align		4
.L_7:
        /*0008*/ 	.byte	0x04, 0x17
        /*000a*/ 	.short	(.L_9 - .L_8)
.L_8:
        /*000c*/ 	.word	0x00000000
        /*0010*/ 	.short	0x0003
        /*0012*/ 	.short	0x0018
        /*0014*/ 	.byte	0x00, 0xf0, 0x21, 0x00


	//----- nvinfo : EIATTR_KPARAM_INFO
	.align		4
.L_9:
        /*0018*/ 	.byte	0x04, 0x17
        /*001a*/ 	.short	(.L_11 - .L_10)
.L_10:
        /*001c*/ 	.word	0x00000000
        /*0020*/ 	.short	0x0002
        /*0022*/ 	.short	0x0010
        /*0024*/ 	.byte	0x00, 0xf5, 0x21, 0x00


	//----- nvinfo : EIATTR_KPARAM_INFO
	.align		4
.L_11:
        /*0028*/ 	.byte	0x04, 0x17
        /*002a*/ 	.short	(.L_13 - .L_12)
.L_12:
        /*002c*/ 	.word	0x00000000
        /*0030*/ 	.short	0x0001
        /*0032*/ 	.short	0x0008
        /*0034*/ 	.byte	0x00, 0xf5, 0x21, 0x00


	//----- nvinfo : EIATTR_KPARAM_INFO
	.align		4
.L_13:
        /*0038*/ 	.byte	0x04, 0x17
        /*003a*/ 	.short	(.L_15 - .L_14)
.L_14:
        /*003c*/ 	.word	0x00000000
        /*0040*/ 	.short	0x0000
        /*0042*/ 	.short	0x0000
        /*0044*/ 	.byte	0x00, 0xf5, 0x21, 0x00


	//----- nvinfo : EIATTR_SPARSE_MMA_MASK
	.align		4
.L_15:
        /*0048*/ 	.byte	0x03, 0x50
        /*004a*/ 	.short	0x0000


	//----- nvinfo : EIATTR_MAXREG_COUNT
	.align		4
        /*004c*/ 	.byte	0x03, 0x1b
        /*004e*/ 	.short	0x00ff


	//----- nvinfo : EIATTR_MERCURY_ISA_VERSION
	.align		4
        /*0050*/ 	.byte	0x03, 0x5f
        /*0052*/ 	.short	0x0101


	//----- nvinfo : EIATTR_VRC_CTA_INIT_COUNT
	.align		4
        /*0054*/ 	.byte	0x02, 0x4a
	.zero		1
	.zero		1


	//----- nvinfo : EIATTR_EXIT_INSTR_OFFSETS
	.align		4
        /*0058*/ 	.byte	0x04, 0x1c
        /*005a*/ 	.short	(.L_17 - .L_16)


	//   ....[0]....
.L_16:
        /*005c*/ 	.word	0x00000090


	//   ....[1]....
        /*0060*/ 	.word	0x00000190


	//----- nvinfo : EIATTR_CBANK_PARAM_SIZE
	.align		4
.L_17:
        /*0064*/ 	.byte	0x03, 0x19
        /*0066*/ 	.short	0x0020


	//----- nvinfo : EIATTR_PARAM_CBANK
	.align		4
        /*0068*/ 	.byte	0x04, 0x0a
        /*006a*/ 	.short	(.L_19 - .L_18)
	.align		4
.L_18:
        /*006c*/ 	.word	index@(.nv.constant0._Z14vec_add_kernelPdPKdS1_l)
        /*0070*/ 	.short	0x0380
        /*0072*/ 	.short	0x0020


	//----- nvinfo : EIATTR_SW_WAR
	.align		4
.L_19:
        /*0074*/ 	.byte	0x04, 0x36
        /*0076*/ 	.short	(.L_21 - .L_20)
.L_20:
        /*0078*/ 	.word	0x00000008
.L_21:


//--------------------- .nv.callgraph             --------------------------
	.section	.nv.callgraph,"",@"SHT_CUDA_CALLGRAPH"
	.align	4
	.sectionentsize	8
	.align		4
        /*0000*/ 	.word	0x00000000
	.align		4
        /*0004*/ 	.word	0xffffffff
	.align		4
        /*0008*/ 	.word	0x00000000
	.align		4
        /*000c*/ 	.word	0xfffffffe
	.align		4
        /*0010*/ 	.word	0x00000000
	.align		4
        /*0014*/ 	.word	0xfffffffd
	.align		4
        /*0018*/ 	.word	0x00000000
	.align		4
        /*001c*/ 	.word	0xfffffffc


//--------------------- .text._Z14vec_add_kernelPdPKdS1_l --------------------------
	.section	.text._Z14vec_add_kernelPdPKdS1_l,"ax",@progbits
	.align	128
        .global         _Z14vec_add_kernelPdPKdS1_l
        .type           _Z14vec_add_kernelPdPKdS1_l,@function
        .size           _Z14vec_add_kernelPdPKdS1_l,(.L_x_1 - _Z14vec_add_kernelPdPKdS1_l)
        .other          _Z14vec_add_kernelPdPKdS1_l,@"STO_CUDA_ENTRY STV_DEFAULT"
_Z14vec_add_kernelPdPKdS1_l:
.text._Z14vec_add_kernelPdPKdS1_l:
[----:B------:R-:W-:Y:S01]  /*0000*/  LDC R1, c[0x0][0x37c] ;  /* 0x0000df00ff017b82 */ /* 0x000fe20000000800 */
[----:B------:R-:W0:Y:S07]  /*0010*/  S2R R3, SR_TID.X ;  /* 0x0000000000037919 */ /* 0x000e2e0000002100 */
[----:B------:R-:W0:Y:S01]  /*0020*/  S2UR UR4, SR_CTAID.X ;  /* 0x00000000000479c3 */ /* 0x000e220000002500 */
[----:B------:R-:W1:Y:S07]  /*0030*/  LDCU.64 UR6, c[0x0][0x398] ;  /* 0x00007300ff0677ac */ /* 0x000e6e0008000a00 */
[----:B------:R-:W0:Y:S02]  /*0040*/  LDC R0, c[0x0][0x360] ;  /* 0x0000d800ff007b82 */ /* 0x000e240000000800 */
[----:B0-----:R-:W-:-:S05]  /*0050*/  IMAD R0, R0, UR4, R3 ;  /* 0x0000000400007c24 */ /* 0x001fca000f8e0203 */
[----:B-1----:R-:W-:Y:S02]  /*0060*/  ISETP.GE.U32.AND P0, PT, R0, UR6, PT ;  /* 0x0000000600007c0c */ /* 0x002fe4000bf06070 */
[----:B------:R-:W-:-:S04]  /*0070*/  SHF.R.S32.HI R3, RZ, 0x1f, R0 ;  /* 0x0000001fff037819 */ /* 0x000fc80000011400 */
[----:B------:R-:W-:-:S13]  /*0080*/  ISETP.GE.AND.EX P0, PT, R3, UR7, PT, P0 ;  /* 0x0000000703007c0c */ /* 0x000fda000bf06300 */
[----:B------:R-:W-:Y:S05]  /*0090*/  @P0 EXIT ;  /* 0x000000000000094d */ /* 0x000fea0003800000 */
[----:B------:R-:W0:Y:S01]  /*00a0*/  LDCU.64 UR6, c[0x0][0x390] ;  /* 0x00007200ff0677ac */ /* 0x000e220008000a00 */
[C---:B------:R-:W-:Y:S01]  /*00b0*/  IMAD.SHL.U32 R8, R0.reuse, 0x8, RZ ;  /* 0x0000000800087824 */ /* 0x040fe200078e00ff */
[----:B------:R-:W-:Y:S01]  /*00c0*/  SHF.L.U64.HI R0, R0, 0x3, R3 ;  /* 0x0000000300007819 */ /* 0x000fe20000010203 */
[----:B------:R-:W1:Y:S01]  /*00d0*/  LDCU.128 UR8, c[0x0][0x380] ;  /* 0x00007000ff0877ac */ /* 0x000e620008000c00 */
[----:B------:R-:W2:Y:S02]  /*00e0*/  LDCU.64 UR4, c[0x0][0x358] ;  /* 0x00006b00ff0477ac */ /* 0x000ea40008000a00 */
[C---:B0-----:R-:W-:Y:S02]  /*00f0*/  IADD3 R4, P1, PT, R8.reuse, UR6, RZ ;  /* 0x0000000608047c10 */ /* 0x041fe4000ff3e0ff */
[----:B-1----:R-:W-:Y:S02]  /*0100*/  IADD3 R6, P0, PT, R8, UR10, RZ ;  /* 0x0000000a08067c10 */ /* 0x002fe4000ff1e0ff */
[----:B------:R-:W-:-:S02]  /*0110*/  IADD3.X R5, PT, PT, R0, UR7, RZ, P1, !PT ;  /* 0x0000000700057c10 */ /* 0x000fc40008ffe4ff */
[----:B------:R-:W-:-:S04]  /*0120*/  IADD3.X R7, PT, PT, R0, UR11, RZ, P0, !PT ;  /* 0x0000000b00077c10 */ /* 0x000fc800087fe4ff */
[----:B--2---:R-:W2:Y:S04]  /*0130*/  LDG.E.64 R4, desc[UR4][R4.64] ;  /* 0x0000000404047981 */ /* 0x004ea8000c1e1b00 */
[----:B------:R-:W2:Y:S01]  /*0140*/  LDG.E.64 R2, desc[UR4][R6.64] ;  /* 0x0000000406027981 */ /* 0x000ea2000c1e1b00 */
[----:B------:R-:W-:-:S04]  /*0150*/  IADD3 R8, P0, PT, R8, UR8, RZ ;  /* 0x0000000808087c10 */ /* 0x000fc8000ff1e0ff */
[----:B------:R-:W-:Y:S01]  /*0160*/  IADD3.X R9, PT, PT, R0, UR9, RZ, P0, !PT ;  /* 0x0000000900097c10 */ /* 0x000fe200087fe4ff */
[----:B--2---:R-:W-:-:S07]  /*0170*/  DADD R2, R2, R4 ;  /* 0x0000000002027229 */ /* 0x004fce0000000004 */
[----:B------:R-:W-:Y:S01]  /*0180*/  STG.E.64 desc[UR4][R8.64], R2 ;  /* 0x0000000208007986 */ /* 0x000fe2000c101b04 */
[----:B------:R-:W-:Y:S05]  /*0190*/  EXIT ;  /* 0x000000000000794d */ /* 0x000fea0003800000 */
.L_x_0:
[----:B------:R-:W-:-:S00]  /*01a0*/  BRA `(.L_x_0) ;  /* 0xfffffffc00fc7947 */ /* 0x000fc0000383ffff */
[----:B------:R-:W-:-:S00]  /*01b0*/  NOP ;  /* 0x0000000000007918 */ /* 0x000fc00000000000 */
        /* <DEDUP_REMOVED lines=12> */
.L_x_1:


//--------------------- .nv.shared.reserved.0     --------------------------
	.section	.nv.shared.reserved.0,"aw",@nobits
	.weak		__nv_reservedSMEM_offset_0_alias
	.size		__nv_reservedSMEM_offset_0_alias, 0, 64
	.other		__nv_reservedSMEM_offset_0_alias,@"STO_CUDA_RESERVED_SHARED STV_DEFAULT"
__nv_reservedSMEM_offset_0_alias:
	.zero		0
	.zero		64


//--------------------- .nv.constant0._Z14vec_add_kernelPdPKdS1_l --------------------------
	.section	.nv.constant0._Z14vec_add_kernelPdPKdS1_l,"a",@progbits
	.sectionflags	@""
	.align	4
.nv.constant0._Z14vec_add_kernelPdPKdS1_l:
	.zero		928


//--------------------- SYMBOLS --------------------------

	.type		.nv.reservedSmem.offset0,@object
	.size		.nv.reservedSmem.offset0,0x4
